//
// Generated by NVIDIA NVVM Compiler
//
// Compiler Build ID: CL-36424714
// Cuda compilation tools, release 13.0, V13.0.88
// Based on NVVM 20.0.0
//

.version 9.0
.target sm_100
.address_size 64

	// .globl	_Z11read_kernelPfS_ii

.visible .entry _Z11read_kernelPfS_ii(
	.param .u64 .ptr .align 1 _Z11read_kernelPfS_ii_param_0,
	.param .u64 .ptr .align 1 _Z11read_kernelPfS_ii_param_1,
	.param .u32 _Z11read_kernelPfS_ii_param_2,
	.param .u32 _Z11read_kernelPfS_ii_param_3
)
{
	.reg .pred 	%p<2>;
	.reg .b32 	%r<8>;
	.reg .b32 	%f<2>;
	.reg .b64 	%rd<9>;

	ld.param.u64 	%rd1, [_Z11read_kernelPfS_ii_param_0];
	ld.param.u64 	%rd2, [_Z11read_kernelPfS_ii_param_1];
	ld.param.u32 	%r3, [_Z11read_kernelPfS_ii_param_2];
	ld.param.u32 	%r4, [_Z11read_kernelPfS_ii_param_3];
	mov.u32 	%r5, %ctaid.x;
	mov.u32 	%r6, %ntid.x;
	mov.u32 	%r7, %tid.x;
	mad.lo.s32 	%r1, %r5, %r6, %r7;
	mul.lo.s32 	%r2, %r3, %r1;
	setp.ge.s32 	%p1, %r2, %r4;
	@%p1 bra 	$L__BB0_2;
	cvta.to.global.u64 	%rd3, %rd1;
	cvta.to.global.u64 	%rd4, %rd2;
	mul.wide.s32 	%rd5, %r2, 4;
	add.s64 	%rd6, %rd3, %rd5;
	ld.global.f32 	%f1, [%rd6];
	mul.wide.s32 	%rd7, %r1, 4;
	add.s64 	%rd8, %rd4, %rd7;
	st.global.f32 	[%rd8], %f1;
$L__BB0_2:
	ret;

}


// ===== COMPILED SASS (sm_100) =====

	.target	sm_100

	.elftype	@"ET_EXEC"


//--------------------- .note.nv.tkinfo           --------------------------
	.section	.note.nv.tkinfo,"",@"SHT_NOTE"
	.sectionflags	@"SHF_NOTE_NV_TKINFO"
	.tkinfo
        /*0018*/ 	.word	0x00000002
        /*0030*/ 	.string	""
        /*0030*/ 	.string	"ptxas"
        /*0030*/ 	.string	"Cuda compilation tools, release 13.0, V13.0.88"
        /*0030*/ 	.string	"Build cuda_13.0.r13.0/compiler.36424714_0"
        /*0030*/ 	.string	"-arch sm_100 -m 64 "



//--------------------- .note.nv.cuinfo           --------------------------
	.section	.note.nv.cuinfo,"",@"SHT_NOTE"
	.sectionflags	@"SHF_NOTE_NV_CUINFO"
        /*0018*/ 	.short	0x0002
        /*001a*/ 	.short	0x0064
        /*001c*/ 	.short	0x0082
	.zero		2


//--------------------- .nv.info                  --------------------------
	.section	.nv.info,"",@"SHT_CUDA_INFO"
	.align	4


	//----- nvinfo : EIATTR_REGCOUNT
	.align		4
        /*0000*/ 	.byte	0x04, 0x2f
        /*0002*/ 	.short	(.L_1 - .L_0)
	.align		4
.L_0:
        /*0004*/ 	.word	index@(_Z11read_kernelPfS_ii)
        /*0008*/ 	.word	0x0000000a


	//----- nvinfo : EIATTR_FRAME_SIZE
	.align		4
.L_1:
        /*000c*/ 	.byte	0x04, 0x11
        /*000e*/ 	.short	(.L_3 - .L_2)
	.align		4
.L_2:
        /*0010*/ 	.word	index@(_Z11read_kernelPfS_ii)
        /*0014*/ 	.word	0x00000000


	//----- nvinfo : EIATTR_MIN_STACK_SIZE
	.align		4
.L_3:
        /*0018*/ 	.byte	0x04, 0x12
        /*001a*/ 	.short	(.L_5 - .L_4)
	.align		4
.L_4:
        /*001c*/ 	.word	index@(_Z11read_kernelPfS_ii)
        /*0020*/ 	.word	0x00000000
.L_5:


//--------------------- .nv.compat                --------------------------
	.section	.nv.compat,"",@"SHT_CUDA_COMPAT_INFO"
	.align	4
        /*0000*/ 	.byte	0x02, 0x09, 0x00, 0x00, 0x02, 0x02, 0x01, 0x00, 0x02, 0x05, 0x05, 0x00, 0x03, 0x07, 0x01, 0x01
        /*0010*/ 	.byte	0x02, 0x03, 0x00, 0x00, 0x02, 0x06, 0x01, 0x00, 0x04, 0x0b, 0x08, 0x00, 0x09, 0x00, 0x00, 0x00
        /*0020*/ 	.byte	0x00, 0x00, 0x00, 0x00


//--------------------- .nv.info._Z11read_kernelPfS_ii --------------------------
	.section	.nv.info._Z11read_kernelPfS_ii,"",@"SHT_CUDA_INFO"
	.sectionflags	@""
	.align	4


	//----- nvinfo : EIATTR_CUDA_API_VERSION
	.align		4
        /*0000*/ 	.byte	0x04, 0x37
        /*0002*/ 	.short	(.L_7 - .L_6)
.L_6:
        /*0004*/ 	.word	0x00000082


	//----- nvinfo : EIATTR_KPARAM_INFO
	.align		4
.L_7:
        /*0008*/ 	.byte	0x04, 0x17
        /*000a*/ 	.short	(.L_9 - .L_8)
.L_8:
        /*000c*/ 	.word	0x00000000
        /*0010*/ 	.short	0x0003
        /*0012*/ 	.short	0x0014
        /*0014*/ 	.byte	0x00, 0xf0, 0x11, 0x00


	//----- nvinfo : EIATTR_KPARAM_INFO
	.align		4
.L_9:
        /*0018*/ 	.byte	0x04, 0x17
        /*001a*/ 	.short	(.L_11 - .L_10)
.L_10:
        /*001c*/ 	.word	0x00000000
        /*0020*/ 	.short	0x0002
        /*0022*/ 	.short	0x0010
        /*0024*/ 	.byte	0x00, 0xf0, 0x11, 0x00


	//----- nvinfo : EIATTR_KPARAM_INFO
	.align		4
.L_11:
        /*0028*/ 	.byte	0x04, 0x17
        /*002a*/ 	.short	(.L_13 - .L_12)
.L_12:
        /*002c*/ 	.word	0x00000000
        /*0030*/ 	.short	0x0001
        /*0032*/ 	.short	0x0008
        /*0034*/ 	.byte	0x00, 0xf5, 0x21, 0x00


	//----- nvinfo : EIATTR_KPARAM_INFO
	.align		4
.L_13:
        /*0038*/ 	.byte	0x04, 0x17
        /*003a*/ 	.short	(.L_15 - .L_14)
.L_14:
        /*003c*/ 	.word	0x00000000
        /*0040*/ 	.short	0x0000
        /*0042*/ 	.short	0x0000
        /*0044*/ 	.byte	0x00, 0xf5, 0x21, 0x00


	//----- nvinfo : EIATTR_SPARSE_MMA_MASK
	.align		4
.L_15:
        /*0048*/ 	.byte	0x03, 0x50
        /*004a*/ 	.short	0x0000


	//----- nvinfo : EIATTR_MAXREG_COUNT
	.align		4
        /*004c*/ 	.byte	0x03, 0x1b
        /*004e*/ 	.short	0x00ff


	//----- nvinfo : EIATTR_MERCURY_ISA_VERSION
	.align		4
        /*0050*/ 	.byte	0x03, 0x5f
        /*0052*/ 	.short	0x0101


	//----- nvinfo : EIATTR_VRC_CTA_INIT_COUNT
	.align		4
        /*0054*/ 	.byte	0x02, 0x4a
	.zero		1
	.zero		1


	//----- nvinfo : EIATTR_EXIT_INSTR_OFFSETS
	.align		4
        /*0058*/ 	.byte	0x04, 0x1c
        /*005a*/ 	.short	(.L_17 - .L_16)


	//   ....[0]....
.L_16:
        /*005c*/ 	.word	0x00000080


	//   ....[1]....
        /*0060*/ 	.word	0x00000100


	//----- nvinfo : EIATTR_CBANK_PARAM_SIZE
	.align		4
.L_17:
        /*0064*/ 	.byte	0x03, 0x19
        /*0066*/ 	.short	0x0018


	//----- nvinfo : EIATTR_PARAM_CBANK
	.align		4
        /*0068*/ 	.byte	0x04, 0x0a
        /*006a*/ 	.short	(.L_19 - .L_18)
	.align		4
.L_18:
        /*006c*/ 	.word	index@(.nv.constant0._Z11read_kernelPfS_ii)
        /*0070*/ 	.short	0x0380
        /*0072*/ 	.short	0x0018


	//----- nvinfo : EIATTR_SW_WAR
	.align		4
.L_19:
        /*0074*/ 	.byte	0x04, 0x36
        /*0076*/ 	.short	(.L_21 - .L_20)
.L_20:
        /*0078*/ 	.word	0x00000008
.L_21:


//--------------------- .nv.callgraph             --------------------------
	.section	.nv.callgraph,"",@"SHT_CUDA_CALLGRAPH"
	.align	4
	.sectionentsize	8
	.align		4
        /*0000*/ 	.word	0x00000000
	.align		4
        /*0004*/ 	.word	0xffffffff
	.align		4
        /*0008*/ 	.word	0x00000000
	.align		4
        /*000c*/ 	.word	0xfffffffe
	.align		4
        /*0010*/ 	.word	0x00000000
	.align		4
        /*0014*/ 	.word	0xfffffffd
	.align		4
        /*0018*/ 	.word	0x00000000
	.align		4
        /*001c*/ 	.word	0xfffffffc


//--------------------- .text._Z11read_kernelPfS_ii --------------------------
	.section	.text._Z11read_kernelPfS_ii,"ax",@progbits
	.align	128
        .global         _Z11read_kernelPfS_ii
        .type           _Z11read_kernelPfS_ii,@function
        .size           _Z11read_kernelPfS_ii,(.L_x_1 - _Z11read_kernelPfS_ii)
        .other          _Z11read_kernelPfS_ii,@"STO_CUDA_ENTRY STV_DEFAULT"
_Z11read_kernelPfS_ii:
.text._Z11read_kernelPfS_ii:
[----:B------:R-:W-:Y:S01]  /*0000*/  LDC R1, c[0x0][0x37c] ;  /* 0x0000df00ff017b82 */ /* 0x000fe20000000800 */
[----:B------:R-:W0:Y:S07]  /*0010*/  S2R R0, SR_TID.X ;  /* 0x0000000000007919 */ /* 0x000e2e0000002100 */
[----:B------:R-:W0:Y:S01]  /*0020*/  S2UR UR4, SR_CTAID.X ;  /* 0x00000000000479c3 */ /* 0x000e220000002500 */
[----:B------:R-:W1:Y:S07]  /*0030*/  LDCU.64 UR6, c[0x0][0x390] ;  /* 0x00007200ff0677ac */ /* 0x000e6e0008000a00 */
[----:B------:R-:W0:Y:S02]  /*0040*/  LDC R7, c[0x0][0x360] ;  /* 0x0000d800ff077b82 */ /* 0x000e240000000800 */
[----:B0-----:R-:W-:-:S04]  /*0050*/  IMAD R7, R7, UR4, R0 ;  /* 0x0000000407077c24 */ /* 0x001fc8000f8e0200 */
[----:B-1----:R-:W-:-:S05]  /*0060*/  IMAD R5, R7, UR6, RZ ;  /* 0x0000000607057c24 */ /* 0x002fca000f8e02ff */
[----:B------:R-:W-:-:S13]  /*0070*/  ISETP.GE.AND P0, PT, R5, UR7, PT ;  /* 0x0000000705007c0c */ /* 0x000fda000bf06270 */
[----:B------:R-:W-:Y:S05]  /*0080*/  @P0 EXIT ;  /* 0x000000000000094d */ /* 0x000fea0003800000 */
[----:B------:R-:W0:Y:S01]  /*0090*/  LDC.64 R2, c[0x0][0x380] ;  /* 0x0000e000ff027b82 */ /* 0x000e220000000a00 */
[----:B------:R-:W1:Y:S01]  /*00a0*/  LDCU.64 UR4, c[0x0][0x358] ;  /* 0x00006b00ff0477ac */ /* 0x000e620008000a00 */
[----:B0-----:R-:W-:-:S06]  /*00b0*/  IMAD.WIDE R2, R5, 0x4, R2 ;  /* 0x0000000405027825 */ /* 0x001fcc00078e0202 */
[----:B------:R-:W0:Y:S01]  /*00c0*/  LDC.64 R4, c[0x0][0x388] ;  /* 0x0000e200ff047b82 */ /* 0x000e220000000a00 */
[----:B-1----:R-:W2:Y:S01]  /*00d0*/  LDG.E R3, desc[UR4][R2.64] ;  /* 0x0000000402037981 */ /* 0x002ea2000c1e1900 */
[----:B0-----:R-:W-:-:S05]  /*00e0*/  IMAD.WIDE R4, R7, 0x4, R4 ;  /* 0x0000000407047825 */ /* 0x001fca00078e0204 */
[----:B--2---:R-:W-:Y:S01]  /*00f0*/  STG.E desc[UR4][R4.64], R3 ;  /* 0x0000000304007986 */ /* 0x004fe2000c101904 */
[----:B------:R-:W-:Y:S05]  /*0100*/  EXIT ;  /* 0x000000000000794d */ /* 0x000fea0003800000 */
.L_x_0:
[----:B------:R-:W-:-:S00]  /*0110*/  BRA `(.L_x_0) ;  /* 0xfffffffc00fc7947 */ /* 0x000fc0000383ffff */
[----:B------:R-:W-:-:S00]  /*0120*/  NOP ;  /* 0x0000000000007918 */ /* 0x000fc00000000000 */
        /* <DEDUP_REMOVED lines=13> */
.L_x_1:


//--------------------- .nv.shared.reserved.0     --------------------------
	.section	.nv.shared.reserved.0,"aw",@nobits
	.weak		__nv_reservedSMEM_offset_0_alias
	.size		__nv_reservedSMEM_offset_0_alias, 0, 64
	.other		__nv_reservedSMEM_offset_0_alias,@"STO_CUDA_RESERVED_SHARED STV_DEFAULT"
__nv_reservedSMEM_offset_0_alias:
	.zero		0
	.zero		64


//--------------------- .nv.constant0._Z11read_kernelPfS_ii --------------------------
	.section	.nv.constant0._Z11read_kernelPfS_ii,"a",@progbits
	.sectionflags	@""
	.align	4
.nv.constant0._Z11read_kernelPfS_ii:
	.zero		920


//--------------------- SYMBOLS --------------------------

	.type		.nv.reservedSmem.offset0,@object
	.size		.nv.reservedSmem.offset0,0x4
